//
// Generated by NVIDIA NVVM Compiler
//
// Compiler Build ID: CL-36424714
// Cuda compilation tools, release 13.0, V13.0.88
// Based on NVVM 20.0.0
//

.version 9.0
.target sm_100
.address_size 64

	// .globl	_Z9init_lineiPfS_

.visible .entry _Z9init_lineiPfS_(
	.param .u32 _Z9init_lineiPfS__param_0,
	.param .u64 .ptr .align 1 _Z9init_lineiPfS__param_1,
	.param .u64 .ptr .align 1 _Z9init_lineiPfS__param_2
)
{
	.reg .pred 	%p<2>;
	.reg .b32 	%r<7>;
	.reg .b32 	%f<6>;
	.reg .b64 	%rd<8>;
	.reg .b64 	%fd<3>;

	ld.param.u32 	%r2, [_Z9init_lineiPfS__param_0];
	ld.param.u64 	%rd1, [_Z9init_lineiPfS__param_1];
	ld.param.u64 	%rd2, [_Z9init_lineiPfS__param_2];
	mov.u32 	%r3, %ctaid.x;
	mov.u32 	%r4, %ntid.x;
	mov.u32 	%r5, %tid.x;
	mad.lo.s32 	%r1, %r3, %r4, %r5;
	setp.ge.s32 	%p1, %r1, %r2;
	@%p1 bra 	$L__BB0_2;
	cvta.to.global.u64 	%rd3, %rd2;
	cvta.to.global.u64 	%rd4, %rd1;
	cvt.rn.f32.s32 	%f1, %r1;
	add.s32 	%r6, %r2, -1;
	cvt.rn.f32.s32 	%f2, %r6;
	div.rn.f32 	%f3, %f1, %f2;
	cvt.f64.f32 	%fd1, %f3;
	mul.f64 	%fd2, %fd1, 0d401921FB53C8D4F1;
	cvt.rn.f32.f64 	%f4, %fd2;
	sin.approx.f32 	%f5, %f4;
	mul.wide.s32 	%rd5, %r1, 4;
	add.s64 	%rd6, %rd3, %rd5;
	st.global.f32 	[%rd6], %f5;
	add.s64 	%rd7, %rd4, %rd5;
	st.global.f32 	[%rd7], %f5;
$L__BB0_2:
	ret;

}
	// .globl	_Z6updateiiPfS_
.visible .entry _Z6updateiiPfS_(
	.param .u32 _Z6updateiiPfS__param_0,
	.param .u32 _Z6updateiiPfS__param_1,
	.param .u64 .ptr .align 1 _Z6updateiiPfS__param_2,
	.param .u64 .ptr .align 1 _Z6updateiiPfS__param_3
)
{
	.reg .pred 	%p<10>;
	.reg .b32 	%r<18>;
	.reg .b32 	%f<30>;
	.reg .b64 	%rd<8>;
	.reg .b64 	%fd<25>;

	ld.param.u32 	%r9, [_Z6updateiiPfS__param_0];
	ld.param.u32 	%r10, [_Z6updateiiPfS__param_1];
	ld.param.u64 	%rd3, [_Z6updateiiPfS__param_2];
	ld.param.u64 	%rd4, [_Z6updateiiPfS__param_3];
	mov.u32 	%r11, %ctaid.x;
	mov.u32 	%r12, %ntid.x;
	mov.u32 	%r13, %tid.x;
	mad.lo.s32 	%r1, %r11, %r12, %r13;
	setp.ge.s32 	%p2, %r1, %r10;
	@%p2 bra 	$L__BB1_15;
	cvta.to.global.u64 	%rd5, %rd4;
	cvta.to.global.u64 	%rd6, %rd3;
	mul.wide.s32 	%rd7, %r1, 4;
	add.s64 	%rd1, %rd6, %rd7;
	add.s64 	%rd2, %rd5, %rd7;
	ld.global.f32 	%f26, [%rd2];
	setp.lt.s32 	%p3, %r9, 1;
	@%p3 bra 	$L__BB1_14;
	ld.global.f32 	%f25, [%rd1];
	setp.eq.s32 	%p4, %r1, 0;
	add.s32 	%r14, %r10, -1;
	setp.eq.s32 	%p5, %r1, %r14;
	or.pred  	%p1, %p4, %p5;
	and.b32  	%r2, %r9, 3;
	setp.lt.u32 	%p6, %r9, 4;
	@%p6 bra 	$L__BB1_9;
	and.b32  	%r15, %r9, 2147483644;
	neg.s32 	%r16, %r15;
$L__BB1_4:
	mov.f64 	%fd23, 0d0000000000000000;
	@%p1 bra 	$L__BB1_6;
	cvt.f64.f32 	%fd6, %f26;
	mul.f64 	%fd7, %fd6, 0d3FFD1EB851EB851F;
	cvt.f64.f32 	%fd8, %f25;
	sub.f64 	%fd9, %fd7, %fd8;
	cvt.rn.f32.f64 	%f16, %fd9;
	cvt.f64.f32 	%fd23, %f16;
$L__BB1_6:
	mov.f64 	%fd24, 0d0000000000000000;
	@%p1 bra 	$L__BB1_8;
	mul.f64 	%fd11, %fd23, 0d3FFD1EB851EB851F;
	cvt.f64.f32 	%fd12, %f26;
	sub.f64 	%fd13, %fd11, %fd12;
	cvt.rn.f32.f64 	%f17, %fd13;
	cvt.f64.f32 	%fd24, %f17;
$L__BB1_8:
	mul.f64 	%fd14, %fd24, 0d3FFD1EB851EB851F;
	sub.f64 	%fd15, %fd14, %fd23;
	cvt.rn.f32.f64 	%f18, %fd15;
	selp.f32 	%f25, 0f00000000, %f18, %p1;
	cvt.f64.f32 	%fd16, %f25;
	mul.f64 	%fd17, %fd16, 0d3FFD1EB851EB851F;
	sub.f64 	%fd18, %fd17, %fd24;
	cvt.rn.f32.f64 	%f19, %fd18;
	selp.f32 	%f26, 0f00000000, %f19, %p1;
	add.s32 	%r16, %r16, 4;
	setp.ne.s32 	%p7, %r16, 0;
	@%p7 bra 	$L__BB1_4;
$L__BB1_9:
	setp.eq.s32 	%p8, %r2, 0;
	@%p8 bra 	$L__BB1_14;
	neg.s32 	%r17, %r2;
$L__BB1_11:
	.pragma "nounroll";
	mov.f32 	%f10, %f26;
	mov.f32 	%f26, 0f00000000;
	@%p1 bra 	$L__BB1_13;
	cvt.f64.f32 	%fd19, %f10;
	mul.f64 	%fd20, %fd19, 0d3FFD1EB851EB851F;
	cvt.f64.f32 	%fd21, %f25;
	sub.f64 	%fd22, %fd20, %fd21;
	cvt.rn.f32.f64 	%f26, %fd22;
$L__BB1_13:
	add.s32 	%r17, %r17, 1;
	setp.ne.s32 	%p9, %r17, 0;
	mov.f32 	%f25, %f10;
	@%p9 bra 	$L__BB1_11;
$L__BB1_14:
	st.global.f32 	[%rd2], %f26;
$L__BB1_15:
	ret;

}


// ===== COMPILED SASS (sm_100) =====

	.target	sm_100

	.elftype	@"ET_EXEC"


//--------------------- .note.nv.tkinfo           --------------------------
	.section	.note.nv.tkinfo,"",@"SHT_NOTE"
	.sectionflags	@"SHF_NOTE_NV_TKINFO"
	.tkinfo
        /*0018*/ 	.word	0x00000002
        /*0030*/ 	.string	""
        /*0030*/ 	.string	"ptxas"
        /*0030*/ 	.string	"Cuda compilation tools, release 13.0, V13.0.88"
        /*0030*/ 	.string	"Build cuda_13.0.r13.0/compiler.36424714_0"
        /*0030*/ 	.string	"-arch sm_100 -m 64 "



//--------------------- .note.nv.cuinfo           --------------------------
	.section	.note.nv.cuinfo,"",@"SHT_NOTE"
	.sectionflags	@"SHF_NOTE_NV_CUINFO"
        /*0018*/ 	.short	0x0002
        /*001a*/ 	.short	0x0064
        /*001c*/ 	.short	0x0082
	.zero		2


//--------------------- .nv.info                  --------------------------
	.section	.nv.info,"",@"SHT_CUDA_INFO"
	.align	4


	//----- nvinfo : EIATTR_REGCOUNT
	.align		4
        /*0000*/ 	.byte	0x04, 0x2f
        /*0002*/ 	.short	(.L_1 - .L_0)
	.align		4
.L_0:
        /*0004*/ 	.word	index@(_Z9init_lineiPfS_)
        /*0008*/ 	.word	0x00000010


	//----- nvinfo : EIATTR_FRAME_SIZE
	.align		4
.L_1:
        /*000c*/ 	.byte	0x04, 0x11
        /*000e*/ 	.short	(.L_3 - .L_2)
	.align		4
.L_2:
        /*0010*/ 	.word	index@($__internal_0_$__cuda_sm3x_div_rn_noftz_f32_slowpath)
        /*0014*/ 	.word	0x00000000


	//----- nvinfo : EIATTR_FRAME_SIZE
	.align		4
.L_3:
        /*0018*/ 	.byte	0x04, 0x11
        /*001a*/ 	.short	(.L_5 - .L_4)
	.align		4
.L_4:
        /*001c*/ 	.word	index@(_Z9init_lineiPfS_)
        /*0020*/ 	.word	0x00000000


	//----- nvinfo : EIATTR_REGCOUNT
	.align		4
.L_5:
        /*0024*/ 	.byte	0x04, 0x2f
        /*0026*/ 	.short	(.L_7 - .L_6)
	.align		4
.L_6:
        /*0028*/ 	.word	index@(_Z6updateiiPfS_)
        /*002c*/ 	.word	0x00000010


	//----- nvinfo : EIATTR_FRAME_SIZE
	.align		4
.L_7:
        /*0030*/ 	.byte	0x04, 0x11
        /*0032*/ 	.short	(.L_9 - .L_8)
	.align		4
.L_8:
        /*0034*/ 	.word	index@(_Z6updateiiPfS_)
        /*0038*/ 	.word	0x00000000


	//----- nvinfo : EIATTR_MIN_STACK_SIZE
	.align		4
.L_9:
        /*003c*/ 	.byte	0x04, 0x12
        /*003e*/ 	.short	(.L_11 - .L_10)
	.align		4
.L_10:
        /*0040*/ 	.word	index@(_Z6updateiiPfS_)
        /*0044*/ 	.word	0x00000000


	//----- nvinfo : EIATTR_MIN_STACK_SIZE
	.align		4
.L_11:
        /*0048*/ 	.byte	0x04, 0x12
        /*004a*/ 	.short	(.L_13 - .L_12)
	.align		4
.L_12:
        /*004c*/ 	.word	index@(_Z9init_lineiPfS_)
        /*0050*/ 	.word	0x00000000
.L_13:


//--------------------- .nv.compat                --------------------------
	.section	.nv.compat,"",@"SHT_CUDA_COMPAT_INFO"
	.align	4
        /*0000*/ 	.byte	0x02, 0x09, 0x00, 0x00, 0x02, 0x02, 0x01, 0x00, 0x02, 0x05, 0x05, 0x00, 0x03, 0x07, 0x01, 0x01
        /*0010*/ 	.byte	0x02, 0x03, 0x00, 0x00, 0x02, 0x06, 0x01, 0x00, 0x04, 0x0b, 0x08, 0x00, 0x01, 0x00, 0x00, 0x00
        /*0020*/ 	.byte	0x00, 0x00, 0x00, 0x00


//--------------------- .nv.info._Z6updateiiPfS_  --------------------------
	.section	.nv.info._Z6updateiiPfS_,"",@"SHT_CUDA_INFO"
	.sectionflags	@""
	.align	4


	//----- nvinfo : EIATTR_CUDA_API_VERSION
	.align		4
        /*0000*/ 	.byte	0x04, 0x37
        /*0002*/ 	.short	(.L_15 - .L_14)
.L_14:
        /*0004*/ 	.word	0x00000082


	//----- nvinfo : EIATTR_KPARAM_INFO
	.align		4
.L_15:
        /*0008*/ 	.byte	0x04, 0x17
        /*000a*/ 	.short	(.L_17 - .L_16)
.L_16:
        /*000c*/ 	.word	0x00000000
        /*0010*/ 	.short	0x0003
        /*0012*/ 	.short	0x0010
        /*0014*/ 	.byte	0x00, 0xf5, 0x21, 0x00


	//----- nvinfo : EIATTR_KPARAM_INFO
	.align		4
.L_17:
        /*0018*/ 	.byte	0x04, 0x17
        /*001a*/ 	.short	(.L_19 - .L_18)
.L_18:
        /*001c*/ 	.word	0x00000000
        /*0020*/ 	.short	0x0002
        /*0022*/ 	.short	0x0008
        /*0024*/ 	.byte	0x00, 0xf5, 0x21, 0x00


	//----- nvinfo : EIATTR_KPARAM_INFO
	.align		4
.L_19:
        /*0028*/ 	.byte	0x04, 0x17
        /*002a*/ 	.short	(.L_21 - .L_20)
.L_20:
        /*002c*/ 	.word	0x00000000
        /*0030*/ 	.short	0x0001
        /*0032*/ 	.short	0x0004
        /*0034*/ 	.byte	0x00, 0xf0, 0x11, 0x00


	//----- nvinfo : EIATTR_KPARAM_INFO
	.align		4
.L_21:
        /*0038*/ 	.byte	0x04, 0x17
        /*003a*/ 	.short	(.L_23 - .L_22)
.L_22:
        /*003c*/ 	.word	0x00000000
        /*0040*/ 	.short	0x0000
        /*0042*/ 	.short	0x0000
        /*0044*/ 	.byte	0x00, 0xf0, 0x11, 0x00


	//----- nvinfo : EIATTR_SPARSE_MMA_MASK
	.align		4
.L_23:
        /*0048*/ 	.byte	0x03, 0x50
        /*004a*/ 	.short	0x0000


	//----- nvinfo : EIATTR_MAXREG_COUNT
	.align		4
        /*004c*/ 	.byte	0x03, 0x1b
        /*004e*/ 	.short	0x00ff


	//----- nvinfo : EIATTR_MERCURY_ISA_VERSION
	.align		4
        /*0050*/ 	.byte	0x03, 0x5f
        /*0052*/ 	.short	0x0101


	//----- nvinfo : EIATTR_VRC_CTA_INIT_COUNT
	.align		4
        /*0054*/ 	.byte	0x02, 0x4a
	.zero		1
	.zero		1


	//----- nvinfo : EIATTR_EXIT_INSTR_OFFSETS
	.align		4
        /*0058*/ 	.byte	0x04, 0x1c
        /*005a*/ 	.short	(.L_25 - .L_24)


	//   ....[0]....
.L_24:
        /*005c*/ 	.word	0x00000070


	//   ....[1]....
        /*0060*/ 	.word	0x00000430


	//----- nvinfo : EIATTR_CBANK_PARAM_SIZE
	.align		4
.L_25:
        /*0064*/ 	.byte	0x03, 0x19
        /*0066*/ 	.short	0x0018


	//----- nvinfo : EIATTR_PARAM_CBANK
	.align		4
        /*0068*/ 	.byte	0x04, 0x0a
        /*006a*/ 	.short	(.L_27 - .L_26)
	.align		4
.L_26:
        /*006c*/ 	.word	index@(.nv.constant0._Z6updateiiPfS_)
        /*0070*/ 	.short	0x0380
        /*0072*/ 	.short	0x0018


	//----- nvinfo : EIATTR_SW_WAR
	.align		4
.L_27:
        /*0074*/ 	.byte	0x04, 0x36
        /*0076*/ 	.short	(.L_29 - .L_28)
.L_28:
        /*0078*/ 	.word	0x00000008
.L_29:


//--------------------- .nv.info._Z9init_lineiPfS_ --------------------------
	.section	.nv.info._Z9init_lineiPfS_,"",@"SHT_CUDA_INFO"
	.sectionflags	@""
	.align	4


	//----- nvinfo : EIATTR_CUDA_API_VERSION
	.align		4
        /*0000*/ 	.byte	0x04, 0x37
        /*0002*/ 	.short	(.L_31 - .L_30)
.L_30:
        /*0004*/ 	.word	0x00000082


	//----- nvinfo : EIATTR_KPARAM_INFO
	.align		4
.L_31:
        /*0008*/ 	.byte	0x04, 0x17
        /*000a*/ 	.short	(.L_33 - .L_32)
.L_32:
        /*000c*/ 	.word	0x00000000
        /*0010*/ 	.short	0x0002
        /*0012*/ 	.short	0x0010
        /*0014*/ 	.byte	0x00, 0xf5, 0x21, 0x00


	//----- nvinfo : EIATTR_KPARAM_INFO
	.align		4
.L_33:
        /*0018*/ 	.byte	0x04, 0x17
        /*001a*/ 	.short	(.L_35 - .L_34)
.L_34:
        /*001c*/ 	.word	0x00000000
        /*0020*/ 	.short	0x0001
        /*0022*/ 	.short	0x0008
        /*0024*/ 	.byte	0x00, 0xf5, 0x21, 0x00


	//----- nvinfo : EIATTR_KPARAM_INFO
	.align		4
.L_35:
        /*0028*/ 	.byte	0x04, 0x17
        /*002a*/ 	.short	(.L_37 - .L_36)
.L_36:
        /*002c*/ 	.word	0x00000000
        /*0030*/ 	.short	0x0000
        /*0032*/ 	.short	0x0000
        /*0034*/ 	.byte	0x00, 0xf0, 0x11, 0x00


	//----- nvinfo : EIATTR_SPARSE_MMA_MASK
	.align		4
.L_37:
        /*0038*/ 	.byte	0x03, 0x50
        /*003a*/ 	.short	0x0000


	//----- nvinfo : EIATTR_MAXREG_COUNT
	.align		4
        /*003c*/ 	.byte	0x03, 0x1b
        /*003e*/ 	.short	0x00ff


	//----- nvinfo : EIATTR_MERCURY_ISA_VERSION
	.align		4
        /*0040*/ 	.byte	0x03, 0x5f
        /*0042*/ 	.short	0x0101


	//----- nvinfo : EIATTR_VRC_CTA_INIT_COUNT
	.align		4
        /*0044*/ 	.byte	0x02, 0x4a
	.zero		1
	.zero		1


	//----- nvinfo : EIATTR_EXIT_INSTR_OFFSETS
	.align		4
        /*0048*/ 	.byte	0x04, 0x1c
        /*004a*/ 	.short	(.L_39 - .L_38)


	//   ....[0]....
.L_38:
        /*004c*/ 	.word	0x00000070


	//   ....[1]....
        /*0050*/ 	.word	0x00000260


	//----- nvinfo : EIATTR_CRS_STACK_SIZE
	.align		4
.L_39:
        /*0054*/ 	.byte	0x04, 0x1e
        /*0056*/ 	.short	(.L_41 - .L_40)
.L_40:
        /*0058*/ 	.word	0x00000000


	//----- nvinfo : EIATTR_CBANK_PARAM_SIZE
	.align		4
.L_41:
        /*005c*/ 	.byte	0x03, 0x19
        /*005e*/ 	.short	0x0018


	//----- nvinfo : EIATTR_PARAM_CBANK
	.align		4
        /*0060*/ 	.byte	0x04, 0x0a
        /*0062*/ 	.short	(.L_43 - .L_42)
	.align		4
.L_42:
        /*0064*/ 	.word	index@(.nv.constant0._Z9init_lineiPfS_)
        /*0068*/ 	.short	0x0380
        /*006a*/ 	.short	0x0018


	//----- nvinfo : EIATTR_SW_WAR
	.align		4
.L_43:
        /*006c*/ 	.byte	0x04, 0x36
        /*006e*/ 	.short	(.L_45 - .L_44)
.L_44:
        /*0070*/ 	.word	0x00000008
.L_45:


//--------------------- .nv.callgraph             --------------------------
	.section	.nv.callgraph,"",@"SHT_CUDA_CALLGRAPH"
	.align	4
	.sectionentsize	8
	.align		4
        /*0000*/ 	.word	0x00000000
	.align		4
        /*0004*/ 	.word	0xffffffff
	.align		4
        /*0008*/ 	.word	0x00000000
	.align		4
        /*000c*/ 	.word	0xfffffffe
	.align		4
        /*0010*/ 	.word	0x00000000
	.align		4
        /*0014*/ 	.word	0xfffffffd
	.align		4
        /*0018*/ 	.word	0x00000000
	.align		4
        /*001c*/ 	.word	0xfffffffc


//--------------------- .text._Z6updateiiPfS_     --------------------------
	.section	.text._Z6updateiiPfS_,"ax",@progbits
	.align	128
        .global         _Z6updateiiPfS_
        .type           _Z6updateiiPfS_,@function
        .size           _Z6updateiiPfS_,(.L_x_20 - _Z6updateiiPfS_)
        .other          _Z6updateiiPfS_,@"STO_CUDA_ENTRY STV_DEFAULT"
_Z6updateiiPfS_:
.text._Z6updateiiPfS_:
[----:B------:R-:W-:Y:S01]  /*0000*/  LDC R1, c[0x0][0x37c] ;  /* 0x0000df00ff017b82 */ /* 0x000fe20000000800 */
[----:B------:R-:W0:Y:S07]  /*0010*/  S2R R0, SR_TID.X ;  /* 0x0000000000007919 */ /* 0x000e2e0000002100 */
[----:B------:R-:W0:Y:S01]  /*0020*/  S2UR UR4, SR_CTAID.X ;  /* 0x00000000000479c3 */ /* 0x000e220000002500 */
[----:B------:R-:W1:Y:S07]  /*0030*/  LDCU UR7, c[0x0][0x384] ;  /* 0x00007080ff0777ac */ /* 0x000e6e0008000800 */
[----:B------:R-:W0:Y:S02]  /*0040*/  LDC R7, c[0x0][0x360] ;  /* 0x0000d800ff077b82 */ /* 0x000e240000000800 */
[----:B0-----:R-:W-:-:S05]  /*0050*/  IMAD R7, R7, UR4, R0 ;  /* 0x0000000407077c24 */ /* 0x001fca000f8e0200 */
[----:B-1----:R-:W-:-:S13]  /*0060*/  ISETP.GE.AND P0, PT, R7, UR7, PT ;  /* 0x0000000707007c0c */ /* 0x002fda000bf06270 */
[----:B------:R-:W-:Y:S05]  /*0070*/  @P0 EXIT ;  /* 0x000000000000094d */ /* 0x000fea0003800000 */
[----:B------:R-:W0:Y:S01]  /*0080*/  LDC.64 R2, c[0x0][0x390] ;  /* 0x0000e400ff027b82 */ /* 0x000e220000000a00 */
[----:B------:R-:W1:Y:S01]  /*0090*/  LDCU.64 UR8, c[0x0][0x358] ;  /* 0x00006b00ff0877ac */ /* 0x000e620008000a00 */
[----:B------:R-:W2:Y:S01]  /*00a0*/  LDCU UR5, c[0x0][0x380] ;  /* 0x00007000ff0577ac */ /* 0x000ea20008000800 */
[----:B0-----:R-:W-:-:S05]  /*00b0*/  IMAD.WIDE R2, R7, 0x4, R2 ;  /* 0x0000000407027825 */ /* 0x001fca00078e0202 */
[----:B-1----:R0:W5:Y:S01]  /*00c0*/  LDG.E R13, desc[UR8][R2.64] ;  /* 0x00000008020d7981 */ /* 0x002162000c1e1900 */
[----:B--2---:R-:W-:-:S09]  /*00d0*/  UISETP.GE.AND UP0, UPT, UR5, 0x1, UPT ;  /* 0x000000010500788c */ /* 0x004fd2000bf06270 */
[----:B0-----:R-:W-:Y:S05]  /*00e0*/  BRA.U !UP0, `(.L_x_0) ;  /* 0x0000000108cc7547 */ /* 0x001fea000b800000 */
[----:B------:R-:W0:Y:S02]  /*00f0*/  LDC.64 R4, c[0x0][0x388] ;  /* 0x0000e200ff047b82 */ /* 0x000e240000000a00 */
[----:B0-----:R-:W-:-:S05]  /*0100*/  IMAD.WIDE R4, R7, 0x4, R4 ;  /* 0x0000000407047825 */ /* 0x001fca00078e0204 */
[----:B------:R0:W5:Y:S01]  /*0110*/  LDG.E R0, desc[UR8][R4.64] ;  /* 0x0000000804007981 */ /* 0x000162000c1e1900 */
[----:B------:R-:W-:Y:S02]  /*0120*/  UISETP.GE.U32.AND UP1, UPT, UR5, 0x4, UPT ;  /* 0x000000040500788c */ /* 0x000fe4000bf26070 */
[----:B------:R-:W-:Y:S02]  /*0130*/  UIADD3 UR6, UPT, UPT, UR7, -0x1, URZ ;  /* 0xffffffff07067890 */ /* 0x000fe4000fffe0ff */
[----:B------:R-:W-:-:S04]  /*0140*/  ULOP3.LUT UR4, UR5, 0x3, URZ, 0xc0, !UPT ;  /* 0x0000000305047892 */ /* 0x000fc8000f8ec0ff */
[----:B------:R-:W-:Y:S01]  /*0150*/  ISETP.NE.AND P0, PT, R7, UR6, PT ;  /* 0x0000000607007c0c */ /* 0x000fe2000bf05270 */
[----:B------:R-:W-:-:S03]  /*0160*/  UISETP.NE.AND UP0, UPT, UR4, URZ, UPT ;  /* 0x000000ff0400728c */ /* 0x000fc6000bf05270 */
[----:B------:R-:W-:Y:S01]  /*0170*/  ISETP.EQ.OR P0, PT, R7, RZ, !P0 ;  /* 0x000000ff0700720c */ /* 0x000fe20004702670 */
[----:B0-----:R-:W-:-:S12]  /*0180*/  BRA.U !UP1, `(.L_x_1) ;  /* 0x00000001096c7547 */ /* 0x001fd8000b800000 */
[----:B------:R-:W-:-:S04]  /*0190*/  ULOP3.LUT UR5, UR5, 0x7ffffffc, URZ, 0xc0, !UPT ;  /* 0x7ffffffc05057892 */ /* 0x000fc8000f8ec0ff */
[----:B------:R-:W-:-:S12]  /*01a0*/  UIADD3 UR5, UPT, UPT, -UR5, URZ, URZ ;  /* 0x000000ff05057290 */ /* 0x000fd8000fffe1ff */
.L_x_2:
[----:B-----5:R-:W-:Y:S01]  /*01b0*/  @!P0 F2F.F64.F32 R6, R0 ;  /* 0x0000000000068310 */ /* 0x020fe20000201800 */
[----:B------:R-:W-:Y:S01]  /*01c0*/  UMOV UR10, 0x51eb851f ;  /* 0x51eb851f000a7882 */ /* 0x000fe20000000000 */
[----:B------:R-:W-:Y:S01]  /*01d0*/  UMOV UR11, 0x3ffd1eb8 ;  /* 0x3ffd1eb8000b7882 */ /* 0x000fe20000000000 */
[----:B------:R-:W-:Y:S01]  /*01e0*/  @!P0 IMAD.MOV.U32 R8, RZ, RZ, 0x51eb851f ;  /* 0x51eb851fff088424 */ /* 0x000fe200078e00ff */
[----:B------:R-:W-:Y:S01]  /*01f0*/  UIADD3 UR5, UPT, UPT, UR5, 0x4, URZ ;  /* 0x0000000405057890 */ /* 0x000fe2000fffe0ff */
[----:B------:R-:W-:-:S03]  /*0200*/  @!P0 IMAD.MOV.U32 R9, RZ, RZ, 0x3ffd1eb8 ;  /* 0x3ffd1eb8ff098424 */ /* 0x000fc600078e00ff */
[----:B------:R-:W0:Y:S01]  /*0210*/  @!P0 F2F.F64.F32 R4, R13 ;  /* 0x0000000d00048310 */ /* 0x000e220000201800 */
[----:B------:R-:W-:-:S07]  /*0220*/  UISETP.NE.AND UP1, UPT, UR5, URZ, UPT ;  /* 0x000000ff0500728c */ /* 0x000fce000bf25270 */
[----:B------:R-:W-:Y:S01]  /*0230*/  @!P0 F2F.F64.F32 R10, R13 ;  /* 0x0000000d000a8310 */ /* 0x000fe20000201800 */
[----:B0-----:R-:W-:Y:S01]  /*0240*/  @!P0 DFMA R6, R4, UR10, -R6 ;  /* 0x0000000a04068c2b */ /* 0x001fe20008000806 */
[----:B------:R-:W-:-:S06]  /*0250*/  CS2R R4, SRZ ;  /* 0x0000000000047805 */ /* 0x000fcc000001ff00 */
[----:B------:R-:W0:Y:S08]  /*0260*/  @!P0 F2F.F32.F64 R12, R6 ;  /* 0x00000006000c8310 */ /* 0x000e300000301000 */
[----:B0-----:R-:W0:Y:S02]  /*0270*/  @!P0 F2F.F64.F32 R4, R12 ;  /* 0x0000000c00048310 */ /* 0x001e240000201800 */
[----:B0-----:R-:W-:Y:S01]  /*0280*/  @!P0 DFMA R10, R4, R8, -R10 ;  /* 0x00000008040a822b */ /* 0x001fe2000000080a */
[----:B------:R-:W-:-:S09]  /*0290*/  CS2R R8, SRZ ;  /* 0x0000000000087805 */ /* 0x000fd2000001ff00 */
[----:B------:R-:W0:Y:S08]  /*02a0*/  @!P0 F2F.F32.F64 R10, R10 ;  /* 0x0000000a000a8310 */ /* 0x000e300000301000 */
[----:B0-----:R-:W0:Y:S02]  /*02b0*/  @!P0 F2F.F64.F32 R8, R10 ;  /* 0x0000000a00088310 */ /* 0x001e240000201800 */
[----:B0-----:R-:W-:-:S10]  /*02c0*/  DFMA R4, R8, UR10, -R4 ;  /* 0x0000000a08047c2b */ /* 0x001fd40008000804 */
[----:B------:R-:W0:Y:S02]  /*02d0*/  F2F.F32.F64 R4, R4 ;  /* 0x0000000400047310 */ /* 0x000e240000301000 */
[----:B0-----:R-:W-:-:S06]  /*02e0*/  FSEL R0, R4, RZ, !P0 ;  /* 0x000000ff04007208 */ /* 0x001fcc0004000000 */
[----:B------:R-:W0:Y:S02]  /*02f0*/  F2F.F64.F32 R6, R0 ;  /* 0x0000000000067310 */ /* 0x000e240000201800 */
[----:B0-----:R-:W-:-:S10]  /*0300*/  DFMA R6, R6, UR10, -R8 ;  /* 0x0000000a06067c2b */ /* 0x001fd40008000808 */
[----:B------:R-:W0:Y:S02]  /*0310*/  F2F.F32.F64 R6, R6 ;  /* 0x0000000600067310 */ /* 0x000e240000301000 */
[----:B0-----:R-:W-:Y:S01]  /*0320*/  FSEL R13, R6, RZ, !P0 ;  /* 0x000000ff060d7208 */ /* 0x001fe20004000000 */
[----:B------:R-:W-:Y:S06]  /*0330*/  BRA.U UP1, `(.L_x_2) ;  /* 0xfffffffd019c7547 */ /* 0x000fec000b83ffff */
.L_x_1:
[----:B------:R-:W-:Y:S05]  /*0340*/  BRA.U !UP0, `(.L_x_0) ;  /* 0x0000000108347547 */ /* 0x000fea000b800000 */
[----:B------:R-:W-:Y:S01]  /*0350*/  @!P0 MOV R8, 0x51eb851f ;  /* 0x51eb851f00088802 */ /* 0x000fe20000000f00 */
[----:B------:R-:W-:Y:S01]  /*0360*/  @!P0 IMAD.MOV.U32 R9, RZ, RZ, 0x3ffd1eb8 ;  /* 0x3ffd1eb8ff098424 */ /* 0x000fe200078e00ff */
[----:B------:R-:W-:-:S12]  /*0370*/  UIADD3 UR4, UPT, UPT, -UR4, URZ, URZ ;  /* 0x000000ff04047290 */ /* 0x000fd8000fffe1ff */
.L_x_3:
[----:B-1---5:R-:W-:Y:S01]  /*0380*/  MOV R10, R13 ;  /* 0x0000000d000a7202 */ /* 0x022fe20000000f00 */
[----:B0-----:R0:W-:Y:S01]  /*0390*/  @!P0 F2F.F64.F32 R6, R0 ;  /* 0x0000000000068310 */ /* 0x0011e20000201800 */
[----:B------:R-:W-:Y:S01]  /*03a0*/  IMAD.MOV.U32 R13, RZ, RZ, RZ ;  /* 0x000000ffff0d7224 */ /* 0x000fe200078e00ff */
[----:B------:R-:W-:-:S04]  /*03b0*/  UIADD3 UR4, UPT, UPT, UR4, 0x1, URZ ;  /* 0x0000000104047890 */ /* 0x000fc8000fffe0ff */
[----:B------:R-:W-:Y:S02]  /*03c0*/  UISETP.NE.AND UP0, UPT, UR4, URZ, UPT ;  /* 0x000000ff0400728c */ /* 0x000fe4000bf05270 */
[----:B------:R-:W1:Y:S01]  /*03d0*/  @!P0 F2F.F64.F32 R4, R10 ;  /* 0x0000000a00048310 */ /* 0x000e620000201800 */
[----:B0-----:R-:W-:Y:S01]  /*03e0*/  MOV R0, R10 ;  /* 0x0000000a00007202 */ /* 0x001fe20000000f00 */
[----:B-1----:R-:W-:-:S06]  /*03f0*/  @!P0 DFMA R4, R4, R8, -R6 ;  /* 0x000000080404822b */ /* 0x002fcc0000000806 */
[----:B------:R0:W1:Y:S01]  /*0400*/  @!P0 F2F.F32.F64 R13, R4 ;  /* 0x00000004000d8310 */ /* 0x0000620000301000 */
[----:B------:R-:W-:Y:S05]  /*0410*/  BRA.U UP0, `(.L_x_3) ;  /* 0xfffffffd00d87547 */ /* 0x000fea000b83ffff */
.L_x_0:
[----:B-1---5:R-:W-:Y:S01]  /*0420*/  STG.E desc[UR8][R2.64], R13 ;  /* 0x0000000d02007986 */ /* 0x022fe2000c101908 */
[----:B------:R-:W-:Y:S05]  /*0430*/  EXIT ;  /* 0x000000000000794d */ /* 0x000fea0003800000 */
.L_x_4:
[----:B------:R-:W-:-:S00]  /*0440*/  BRA `(.L_x_4) ;  /* 0xfffffffc00fc7947 */ /* 0x000fc0000383ffff */
[----:B------:R-:W-:-:S00]  /*0450*/  NOP ;  /* 0x0000000000007918 */ /* 0x000fc00000000000 */
        /* <DEDUP_REMOVED lines=10> */
.L_x_20:


//--------------------- .text._Z9init_lineiPfS_   --------------------------
	.section	.text._Z9init_lineiPfS_,"ax",@progbits
	.align	128
        .global         _Z9init_lineiPfS_
        .type           _Z9init_lineiPfS_,@function
        .size           _Z9init_lineiPfS_,(.L_x_19 - _Z9init_lineiPfS_)
        .other          _Z9init_lineiPfS_,@"STO_CUDA_ENTRY STV_DEFAULT"
_Z9init_lineiPfS_:
.text._Z9init_lineiPfS_:
        /* <DEDUP_REMOVED lines=8> */
[----:B------:R-:W-:Y:S01]  /*0080*/  UIADD3 UR4, UPT, UPT, UR4, -0x1, URZ ;  /* 0xffffffff04047890 */ /* 0x000fe2000fffe0ff */
[----:B------:R-:W-:Y:S01]  /*0090*/  I2FP.F32.S32 R0, R2 ;  /* 0x0000000200007245 */ /* 0x000fe20000201400 */
[----:B------:R-:W-:Y:S04]  /*00a0*/  BSSY.RECONVERGENT B0, `(.L_x_5) ;  /* 0x000000e000007945 */ /* 0x000fe80003800200 */
[----:B------:R-:W-:-:S04]  /*00b0*/  I2FP.F32.S32 R3, UR4 ;  /* 0x0000000400037c45 */ /* 0x000fc80008201400 */
[----:B------:R-:W0:Y:S01]  /*00c0*/  MUFU.RCP R4, R3 ;  /* 0x0000000300047308 */ /* 0x000e220000001000 */
[----:B------:R-:W1:Y:S07]  /*00d0*/  LDCU.64 UR4, c[0x0][0x358] ;  /* 0x00006b00ff0477ac */ /* 0x000e6e0008000a00 */
[----:B------:R-:W2:Y:S01]  /*00e0*/  FCHK P0, R0, R3 ;  /* 0x0000000300007302 */ /* 0x000ea20000000000 */
[----:B0-----:R-:W-:-:S04]  /*00f0*/  FFMA R5, -R3, R4, 1 ;  /* 0x3f80000003057423 */ /* 0x001fc80000000104 */
[----:B------:R-:W-:-:S04]  /*0100*/  FFMA R5, R4, R5, R4 ;  /* 0x0000000504057223 */ /* 0x000fc80000000004 */
[----:B------:R-:W-:-:S04]  /*0110*/  FFMA R4, R0, R5, RZ ;  /* 0x0000000500047223 */ /* 0x000fc800000000ff */
[----:B------:R-:W-:-:S04]  /*0120*/  FFMA R6, -R3, R4, R0 ;  /* 0x0000000403067223 */ /* 0x000fc80000000100 */
[----:B------:R-:W-:Y:S01]  /*0130*/  FFMA R10, R5, R6, R4 ;  /* 0x00000006050a7223 */ /* 0x000fe20000000004 */
[----:B-12---:R-:W-:Y:S06]  /*0140*/  @!P0 BRA `(.L_x_6) ;  /* 0x00000000000c8947 */ /* 0x006fec0003800000 */
[----:B------:R-:W-:-:S07]  /*0150*/  MOV R4, 0x170 ;  /* 0x0000017000047802 */ /* 0x000fce0000000f00 */
[----:B------:R-:W-:Y:S05]  /*0160*/  CALL.REL.NOINC `($__internal_0_$__cuda_sm3x_div_rn_noftz_f32_slowpath) ;  /* 0x0000000000407944 */ /* 0x000fea0003c00000 */
[----:B------:R-:W-:-:S07]  /*0170*/  IMAD.MOV.U32 R10, RZ, RZ, R0 ;  /* 0x000000ffff0a7224 */ /* 0x000fce00078e0000 */
.L_x_6:
[----:B------:R-:W-:Y:S05]  /*0180*/  BSYNC.RECONVERGENT B0 ;  /* 0x0000000000007941 */ /* 0x000fea0003800200 */
.L_x_5:
[----:B------:R-:W0:Y:S01]  /*0190*/  F2F.F64.F32 R4, R10 ;  /* 0x0000000a00047310 */ /* 0x000e220000201800 */
[----:B------:R-:W-:Y:S01]  /*01a0*/  UMOV UR6, 0x53c8d4f1 ;  /* 0x53c8d4f100067882 */ /* 0x000fe20000000000 */
[----:B------:R-:W-:Y:S01]  /*01b0*/  UMOV UR7, 0x401921fb ;  /* 0x401921fb00077882 */ /* 0x000fe20000000000 */
[----:B------:R-:W1:Y:S08]  /*01c0*/  LDC.64 R6, c[0x0][0x390] ;  /* 0x0000e400ff067b82 */ /* 0x000e700000000a00 */
[----:B------:R-:W2:Y:S01]  /*01d0*/  LDC.64 R8, c[0x0][0x388] ;  /* 0x0000e200ff087b82 */ /* 0x000ea20000000a00 */
[----:B0-----:R-:W-:-:S10]  /*01e0*/  DMUL R4, R4, UR6 ;  /* 0x0000000604047c28 */ /* 0x001fd40008000000 */
[----:B------:R-:W0:Y:S01]  /*01f0*/  F2F.F32.F64 R4, R4 ;  /* 0x0000000400047310 */ /* 0x000e220000301000 */
[----:B-1----:R-:W-:-:S04]  /*0200*/  IMAD.WIDE R6, R2, 0x4, R6 ;  /* 0x0000000402067825 */ /* 0x002fc800078e0206 */
[----:B--2---:R-:W-:-:S04]  /*0210*/  IMAD.WIDE R2, R2, 0x4, R8 ;  /* 0x0000000402027825 */ /* 0x004fc800078e0208 */
[----:B0-----:R-:W-:-:S06]  /*0220*/  FMUL.RZ R11, R4, 0.15915493667125701904 ;  /* 0x3e22f983040b7820 */ /* 0x001fcc000040c000 */
[----:B------:R-:W0:Y:S02]  /*0230*/  MUFU.SIN R11, R11 ;  /* 0x0000000b000b7308 */ /* 0x000e240000000400 */
[----:B0-----:R-:W-:Y:S04]  /*0240*/  STG.E desc[UR4][R6.64], R11 ;  /* 0x0000000b06007986 */ /* 0x001fe8000c101904 */
[----:B------:R-:W-:Y:S01]  /*0250*/  STG.E desc[UR4][R2.64], R11 ;  /* 0x0000000b02007986 */ /* 0x000fe2000c101904 */
[----:B------:R-:W-:Y:S05]  /*0260*/  EXIT ;  /* 0x000000000000794d */ /* 0x000fea0003800000 */
        .weak           $__internal_0_$__cuda_sm3x_div_rn_noftz_f32_slowpath
        .type           $__internal_0_$__cuda_sm3x_div_rn_noftz_f32_slowpath,@function
        .size           $__internal_0_$__cuda_sm3x_div_rn_noftz_f32_slowpath,(.L_x_19 - $__internal_0_$__cuda_sm3x_div_rn_noftz_f32_slowpath)
$__internal_0_$__cuda_sm3x_div_rn_noftz_f32_slowpath:
[--C-:B------:R-:W-:Y:S01]  /*0270*/  SHF.R.U32.HI R6, RZ, 0x17, R3.reuse ;  /* 0x00000017ff067819 */ /* 0x100fe20000011603 */
[----:B------:R-:W-:Y:S01]  /*0280*/  BSSY.RECONVERGENT B1, `(.L_x_7) ;  /* 0x0000064000017945 */ /* 0x000fe20003800200 */
[--C-:B------:R-:W-:Y:S01]  /*0290*/  SHF.R.U32.HI R5, RZ, 0x17, R0.reuse ;  /* 0x00000017ff057819 */ /* 0x100fe20000011600 */
[----:B------:R-:W-:Y:S01]  /*02a0*/  IMAD.MOV.U32 R7, RZ, RZ, R0 ;  /* 0x000000ffff077224 */ /* 0x000fe200078e0000 */
[----:B------:R-:W-:Y:S01]  /*02b0*/  LOP3.LUT R6, R6, 0xff, RZ, 0xc0, !PT ;  /* 0x000000ff06067812 */ /* 0x000fe200078ec0ff */
[----:B------:R-:W-:Y:S01]  /*02c0*/  IMAD.MOV.U32 R8, RZ, RZ, R3 ;  /* 0x000000ffff087224 */ /* 0x000fe200078e0003 */
[----:B------:R-:W-:-:S03]  /*02d0*/  LOP3.LUT R5, R5, 0xff, RZ, 0xc0, !PT ;  /* 0x000000ff05057812 */ /* 0x000fc600078ec0ff */
[----:B------:R-:W-:Y:S02]  /*02e0*/  VIADD R11, R6, 0xffffffff ;  /* 0xffffffff060b7836 */ /* 0x000fe40000000000 */
[----:B------:R-:W-:-:S03]  /*02f0*/  VIADD R10, R5, 0xffffffff ;  /* 0xffffffff050a7836 */ /* 0x000fc60000000000 */
[----:B------:R-:W-:-:S04]  /*0300*/  ISETP.GT.U32.AND P0, PT, R11, 0xfd, PT ;  /* 0x000000fd0b00780c */ /* 0x000fc80003f04070 */
[----:B------:R-:W-:-:S13]  /*0310*/  ISETP.GT.U32.OR P0, PT, R10, 0xfd, P0 ;  /* 0x000000fd0a00780c */ /* 0x000fda0000704470 */
[----:B------:R-:W-:Y:S01]  /*0320*/  @!P0 IMAD.MOV.U32 R9, RZ, RZ, RZ ;  /* 0x000000ffff098224 */ /* 0x000fe200078e00ff */
[----:B------:R-:W-:Y:S06]  /*0330*/  @!P0 BRA `(.L_x_8) ;  /* 0x00000000005c8947 */ /* 0x000fec0003800000 */
[----:B------:R-:W-:Y:S02]  /*0340*/  FSETP.GTU.FTZ.AND P0, PT, |R0|, +INF , PT ;  /* 0x7f8000000000780b */ /* 0x000fe40003f1c200 */
[----:B------:R-:W-:-:S04]  /*0350*/  FSETP.GTU.FTZ.AND P1, PT, |R3|, +INF , PT ;  /* 0x7f8000000300780b */ /* 0x000fc80003f3c200 */
[----:B------:R-:W-:-:S13]  /*0360*/  PLOP3.LUT P0, PT, P0, P1, PT, 0xf8, 0x8f ;  /* 0x00000000008f781c */ /* 0x000fda0000703f70 */
[----:B------:R-:W-:Y:S05]  /*0370*/  @P0 BRA `(.L_x_9) ;  /* 0x00000004004c0947 */ /* 0x000fea0003800000 */
[----:B------:R-:W-:-:S13]  /*0380*/  LOP3.LUT P0, RZ, R8, 0x7fffffff, R7, 0xc8, !PT ;  /* 0x7fffffff08ff7812 */ /* 0x000fda000780c807 */
[----:B------:R-:W-:Y:S05]  /*0390*/  @!P0 BRA `(.L_x_10) ;  /* 0x00000004003c8947 */ /* 0x000fea0003800000 */
[C---:B------:R-:W-:Y:S02]  /*03a0*/  FSETP.NEU.FTZ.AND P2, PT, |R0|.reuse, +INF , PT ;  /* 0x7f8000000000780b */ /* 0x040fe40003f5d200 */
[----:B------:R-:W-:Y:S02]  /*03b0*/  FSETP.NEU.FTZ.AND P1, PT, |R3|, +INF , PT ;  /* 0x7f8000000300780b */ /* 0x000fe40003f3d200 */
[----:B------:R-:W-:-:S11]  /*03c0*/  FSETP.NEU.FTZ.AND P0, PT, |R0|, +INF , PT ;  /* 0x7f8000000000780b */ /* 0x000fd60003f1d200 */
[----:B------:R-:W-:Y:S05]  /*03d0*/  @!P1 BRA !P2, `(.L_x_10) ;  /* 0x00000004002c9947 */ /* 0x000fea0005000000 */
[----:B------:R-:W-:-:S04]  /*03e0*/  LOP3.LUT P2, RZ, R7, 0x7fffffff, RZ, 0xc0, !PT ;  /* 0x7fffffff07ff7812 */ /* 0x000fc8000784c0ff */
[----:B------:R-:W-:-:S13]  /*03f0*/  PLOP3.LUT P1, PT, P1, P2, PT, 0x2f, 0xf2 ;  /* 0x0000000000f2781c */ /* 0x000fda0000f24577 */
[----:B------:R-:W-:Y:S05]  /*0400*/  @P1 BRA `(.L_x_11) ;  /* 0x0000000400181947 */ /* 0x000fea0003800000 */
[----:B------:R-:W-:-:S04]  /*0410*/  LOP3.LUT P1, RZ, R8, 0x7fffffff, RZ, 0xc0, !PT ;  /* 0x7fffffff08ff7812 */ /* 0x000fc8000782c0ff */
[----:B------:R-:W-:-:S13]  /*0420*/  PLOP3.LUT P0, PT, P0, P1, PT, 0x2f, 0xf2 ;  /* 0x0000000000f2781c */ /* 0x000fda0000702577 */
[----:B------:R-:W-:Y:S05]  /*0430*/  @P0 BRA `(.L_x_12) ;  /* 0x0000000400000947 */ /* 0x000fea0003800000 */
[----:B------:R-:W-:Y:S02]  /*0440*/  ISETP.GE.AND P0, PT, R10, RZ, PT ;  /* 0x000000ff0a00720c */ /* 0x000fe40003f06270 */
[----:B------:R-:W-:-:S11]  /*0450*/  ISETP.GE.AND P1, PT, R11, RZ, PT ;  /* 0x000000ff0b00720c */ /* 0x000fd60003f26270 */
[----:B------:R-:W-:Y:S02]  /*0460*/  @P0 IMAD.MOV.U32 R9, RZ, RZ, RZ ;  /* 0x000000ffff090224 */ /* 0x000fe400078e00ff */
[----:B------:R-:W-:Y:S01]  /*0470*/  @!P0 FFMA R7, R0, 1.84467440737095516160e+19, RZ ;  /* 0x5f80000000078823 */ /* 0x000fe200000000ff */
[----:B------:R-:W-:Y:S02]  /*0480*/  @!P0 IMAD.MOV.U32 R9, RZ, RZ, -0x40 ;  /* 0xffffffc0ff098424 */ /* 0x000fe400078e00ff */
[----:B------:R-:W-:Y:S02]  /*0490*/  @!P1 FFMA R8, R3, 1.84467440737095516160e+19, RZ ;  /* 0x5f80000003089823 */ /* 0x000fe400000000ff */
[----:B------:R-:W-:-:S07]  /*04a0*/  @!P1 VIADD R9, R9, 0x40 ;  /* 0x0000004009099836 */ /* 0x000fce0000000000 */
.L_x_8:
[----:B------:R-:W-:Y:S01]  /*04b0*/  LEA R3, R6, 0xc0800000, 0x17 ;  /* 0xc080000006037811 */ /* 0x000fe200078eb8ff */
[----:B------:R-:W-:Y:S01]  /*04c0*/  VIADD R5, R5, 0xffffff81 ;  /* 0xffffff8105057836 */ /* 0x000fe20000000000 */
[----:B------:R-:W-:Y:S03]  /*04d0*/  BSSY.RECONVERGENT B2, `(.L_x_13) ;  /* 0x0000035000027945 */ /* 0x000fe60003800200 */
[----:B------:R-:W-:Y:S01]  /*04e0*/  IMAD.IADD R3, R8, 0x1, -R3 ;  /* 0x0000000108037824 */ /* 0x000fe200078e0a03 */
[C---:B------:R-:W-:Y:S01]  /*04f0*/  IADD3 R6, PT, PT, R5.reuse, 0x7f, -R6 ;  /* 0x0000007f05067810 */ /* 0x040fe20007ffe806 */
[----:B------:R-:W-:Y:S02]  /*0500*/  IMAD R0, R5, -0x800000, R7 ;  /* 0xff80000005007824 */ /* 0x000fe400078e0207 */
[----:B------:R-:W0:Y:S01]  /*0510*/  MUFU.RCP R8, R3 ;  /* 0x0000000300087308 */ /* 0x000e220000001000 */
[----:B------:R-:W-:Y:S01]  /*0520*/  FADD.FTZ R11, -R3, -RZ ;  /* 0x800000ff030b7221 */ /* 0x000fe20000010100 */
[----:B------:R-:W-:-:S03]  /*0530*/  IMAD.IADD R6, R6, 0x1, R9 ;  /* 0x0000000106067824 */ /* 0x000fc600078e0209 */
[----:B0-----:R-:W-:-:S04]  /*0540*/  FFMA R13, R8, R11, 1 ;  /* 0x3f800000080d7423 */ /* 0x001fc8000000000b */
[----:B------:R-:W-:-:S04]  /*0550*/  FFMA R10, R8, R13, R8 ;  /* 0x0000000d080a7223 */ /* 0x000fc80000000008 */
[----:B------:R-:W-:-:S04]  /*0560*/  FFMA R7, R0, R10, RZ ;  /* 0x0000000a00077223 */ /* 0x000fc800000000ff */
[----:B------:R-:W-:-:S04]  /*0570*/  FFMA R8, R11, R7, R0 ;  /* 0x000000070b087223 */ /* 0x000fc80000000000 */
[----:B------:R-:W-:-:S04]  /*0580*/  FFMA R7, R10, R8, R7 ;  /* 0x000000080a077223 */ /* 0x000fc80000000007 */
[----:B------:R-:W-:-:S04]  /*0590*/  FFMA R8, R11, R7, R0 ;  /* 0x000000070b087223 */ /* 0x000fc80000000000 */
[----:B------:R-:W-:-:S05]  /*05a0*/  FFMA R0, R10, R8, R7 ;  /* 0x000000080a007223 */ /* 0x000fca0000000007 */
[----:B------:R-:W-:-:S04]  /*05b0*/  SHF.R.U32.HI R3, RZ, 0x17, R0 ;  /* 0x00000017ff037819 */ /* 0x000fc80000011600 */
[----:B------:R-:W-:-:S05]  /*05c0*/  LOP3.LUT R3, R3, 0xff, RZ, 0xc0, !PT ;  /* 0x000000ff03037812 */ /* 0x000fca00078ec0ff */
[----:B------:R-:W-:-:S04]  /*05d0*/  IMAD.IADD R9, R3, 0x1, R6 ;  /* 0x0000000103097824 */ /* 0x000fc800078e0206 */
[----:B------:R-:W-:-:S05]  /*05e0*/  VIADD R3, R9, 0xffffffff ;  /* 0xffffffff09037836 */ /* 0x000fca0000000000 */
[----:B------:R-:W-:-:S13]  /*05f0*/  ISETP.GE.U32.AND P0, PT, R3, 0xfe, PT ;  /* 0x000000fe0300780c */ /* 0x000fda0003f06070 */
[----:B------:R-:W-:Y:S05]  /*0600*/  @!P0 BRA `(.L_x_14) ;  /* 0x0000000000808947 */ /* 0x000fea0003800000 */
[----:B------:R-:W-:-:S13]  /*0610*/  ISETP.GT.AND P0, PT, R9, 0xfe, PT ;  /* 0x000000fe0900780c */ /* 0x000fda0003f04270 */
[----:B------:R-:W-:Y:S05]  /*0620*/  @P0 BRA `(.L_x_15) ;  /* 0x00000000006c0947 */ /* 0x000fea0003800000 */
[----:B------:R-:W-:-:S13]  /*0630*/  ISETP.GE.AND P0, PT, R9, 0x1, PT ;  /* 0x000000010900780c */ /* 0x000fda0003f06270 */
[----:B------:R-:W-:Y:S05]  /*0640*/  @P0 BRA `(.L_x_16) ;  /* 0x0000000000740947 */ /* 0x000fea0003800000 */
[----:B------:R-:W-:Y:S02]  /*0650*/  ISETP.GE.AND P0, PT, R9, -0x18, PT ;  /* 0xffffffe80900780c */ /* 0x000fe40003f06270 */
[----:B------:R-:W-:-:S11]  /*0660*/  LOP3.LUT R0, R0, 0x80000000, RZ, 0xc0, !PT ;  /* 0x8000000000007812 */ /* 0x000fd600078ec0ff */
[----:B------:R-:W-:Y:S05]  /*0670*/  @!P0 BRA `(.L_x_16) ;  /* 0x0000000000688947 */ /* 0x000fea0003800000 */
[CCC-:B------:R-:W-:Y:S01]  /*0680*/  FFMA.RZ R3, R10.reuse, R8.reuse, R7.reuse ;  /* 0x000000080a037223 */ /* 0x1c0fe2000000c007 */
[CCC-:B------:R-:W-:Y:S01]  /*0690*/  FFMA.RM R6, R10.reuse, R8.reuse, R7.reuse ;  /* 0x000000080a067223 */ /* 0x1c0fe20000004007 */
[C---:B------:R-:W-:Y:S02]  /*06a0*/  ISETP.NE.AND P2, PT, R9.reuse, RZ, PT ;  /* 0x000000ff0900720c */ /* 0x040fe40003f45270 */
[----:B------:R-:W-:Y:S02]  /*06b0*/  ISETP.NE.AND P1, PT, R9, RZ, PT ;  /* 0x000000ff0900720c */ /* 0x000fe40003f25270 */
[----:B------:R-:W-:Y:S01]  /*06c0*/  LOP3.LUT R5, R3, 0x7fffff, RZ, 0xc0, !PT ;  /* 0x007fffff03057812 */ /* 0x000fe200078ec0ff */
[----:B------:R-:W-:Y:S01]  /*06d0*/  FFMA.RP R3, R10, R8, R7 ;  /* 0x000000080a037223 */ /* 0x000fe20000008007 */
[----:B------:R-:W-:Y:S02]  /*06e0*/  VIADD R8, R9, 0x20 ;  /* 0x0000002009087836 */ /* 0x000fe40000000000 */
[----:B------:R-:W-:Y:S01]  /*06f0*/  LOP3.LUT R5, R5, 0x800000, RZ, 0xfc, !PT ;  /* 0x0080000005057812 */ /* 0x000fe200078efcff */
[----:B------:R-:W-:Y:S01]  /*0700*/  IMAD.MOV R7, RZ, RZ, -R9 ;  /* 0x000000ffff077224 */ /* 0x000fe200078e0a09 */
[----:B------:R-:W-:-:S02]  /*0710*/  FSETP.NEU.FTZ.AND P0, PT, R3, R6, PT ;  /* 0x000000060300720b */ /* 0x000fc40003f1d000 */
[----:B------:R-:W-:Y:S02]  /*0720*/  SHF.L.U32 R8, R5, R8, RZ ;  /* 0x0000000805087219 */ /* 0x000fe400000006ff */
[----:B------:R-:W-:Y:S02]  /*0730*/  SEL R6, R7, RZ, P2 ;  /* 0x000000ff07067207 */ /* 0x000fe40001000000 */
[----:B------:R-:W-:Y:S02]  /*0740*/  ISETP.NE.AND P1, PT, R8, RZ, P1 ;  /* 0x000000ff0800720c */ /* 0x000fe40000f25270 */
[----:B------:R-:W-:Y:S02]  /*0750*/  SHF.R.U32.HI R6, RZ, R6, R5 ;  /* 0x00000006ff067219 */ /* 0x000fe40000011605 */
[----:B------:R-:W-:Y:S02]  /*0760*/  PLOP3.LUT P0, PT, P0, P1, PT, 0xf8, 0x8f ;  /* 0x00000000008f781c */ /* 0x000fe40000703f70 */
[----:B------:R-:W-:-:S02]  /*0770*/  SHF.R.U32.HI R8, RZ, 0x1, R6 ;  /* 0x00000001ff087819 */ /* 0x000fc40000011606 */
[----:B------:R-:W-:-:S04]  /*0780*/  SEL R3, RZ, 0x1, !P0 ;  /* 0x00000001ff037807 */ /* 0x000fc80004000000 */
[----:B------:R-:W-:-:S04]  /*0790*/  LOP3.LUT R3, R3, 0x1, R8, 0xf8, !PT ;  /* 0x0000000103037812 */ /* 0x000fc800078ef808 */
[----:B------:R-:W-:-:S05]  /*07a0*/  LOP3.LUT R3, R3, R6, RZ, 0xc0, !PT ;  /* 0x0000000603037212 */ /* 0x000fca00078ec0ff */
[----:B------:R-:W-:-:S05]  /*07b0*/  IMAD.IADD R3, R8, 0x1, R3 ;  /* 0x0000000108037824 */ /* 0x000fca00078e0203 */
[----:B------:R-:W-:Y:S01]  /*07c0*/  LOP3.LUT R0, R3, R0, RZ, 0xfc, !PT ;  /* 0x0000000003007212 */ /* 0x000fe200078efcff */
[----:B------:R-:W-:Y:S06]  /*07d0*/  BRA `(.L_x_16) ;  /* 0x0000000000107947 */ /* 0x000fec0003800000 */
.L_x_15:
[----:B------:R-:W-:-:S04]  /*07e0*/  LOP3.LUT R0, R0, 0x80000000, RZ, 0xc0, !PT ;  /* 0x8000000000007812 */ /* 0x000fc800078ec0ff */
[----:B------:R-:W-:Y:S01]  /*07f0*/  LOP3.LUT R0, R0, 0x7f800000, RZ, 0xfc, !PT ;  /* 0x7f80000000007812 */ /* 0x000fe200078efcff */
[----:B------:R-:W-:Y:S06]  /*0800*/  BRA `(.L_x_16) ;  /* 0x0000000000047947 */ /* 0x000fec0003800000 */
.L_x_14:
[----:B------:R-:W-:-:S07]  /*0810*/  IMAD R0, R6, 0x800000, R0 ;  /* 0x0080000006007824 */ /* 0x000fce00078e0200 */
.L_x_16:
[----:B------:R-:W-:Y:S05]  /*0820*/  BSYNC.RECONVERGENT B2 ;  /* 0x0000000000027941 */ /* 0x000fea0003800200 */
.L_x_13:
[----:B------:R-:W-:Y:S05]  /*0830*/  BRA `(.L_x_17) ;  /* 0x0000000000207947 */ /* 0x000fea0003800000 */
.L_x_12:
[----:B------:R-:W-:-:S04]  /*0840*/  LOP3.LUT R0, R8, 0x80000000, R7, 0x48, !PT ;  /* 0x8000000008007812 */ /* 0x000fc800078e4807 */
[----:B------:R-:W-:Y:S01]  /*0850*/  LOP3.LUT R0, R0, 0x7f800000, RZ, 0xfc, !PT ;  /* 0x7f80000000007812 */ /* 0x000fe200078efcff */
[----:B------:R-:W-:Y:S06]  /*0860*/  BRA `(.L_x_17) ;  /* 0x0000000000147947 */ /* 0x000fec0003800000 */
.L_x_11:
[----:B------:R-:W-:Y:S01]  /*0870*/  LOP3.LUT R0, R8, 0x80000000, R7, 0x48, !PT ;  /* 0x8000000008007812 */ /* 0x000fe200078e4807 */
[----:B------:R-:W-:Y:S06]  /*0880*/  BRA `(.L_x_17) ;  /* 0x00000000000c7947 */ /* 0x000fec0003800000 */
.L_x_10:
[----:B------:R-:W0:Y:S01]  /*0890*/  MUFU.RSQ R0, -QNAN ;  /* 0xffc0000000007908 */ /* 0x000e220000001400 */
[----:B------:R-:W-:Y:S05]  /*08a0*/  BRA `(.L_x_17) ;  /* 0x0000000000047947 */ /* 0x000fea0003800000 */
.L_x_9:
[----:B------:R-:W-:-:S07]  /*08b0*/  FADD.FTZ R0, R0, R3 ;  /* 0x0000000300007221 */ /* 0x000fce0000010000 */
.L_x_17:
[----:B------:R-:W-:Y:S05]  /*08c0*/  BSYNC.RECONVERGENT B1 ;  /* 0x0000000000017941 */ /* 0x000fea0003800200 */
.L_x_7:
[----:B------:R-:W-:-:S04]  /*08d0*/  IMAD.MOV.U32 R5, RZ, RZ, 0x0 ;  /* 0x00000000ff057424 */ /* 0x000fc800078e00ff */
[----:B0-----:R-:W-:Y:S05]  /*08e0*/  RET.REL.NODEC R4 `(_Z9init_lineiPfS_) ;  /* 0xfffffff404c47950 */ /* 0x001fea0003c3ffff */
.L_x_18:
        /* <DEDUP_REMOVED lines=9> */
.L_x_19:


//--------------------- .nv.shared.reserved.0     --------------------------
	.section	.nv.shared.reserved.0,"aw",@nobits
	.weak		__nv_reservedSMEM_offset_0_alias
	.size		__nv_reservedSMEM_offset_0_alias, 0, 64
	.other		__nv_reservedSMEM_offset_0_alias,@"STO_CUDA_RESERVED_SHARED STV_DEFAULT"
__nv_reservedSMEM_offset_0_alias:
	.zero		0
	.zero		64


//--------------------- .nv.constant0._Z6updateiiPfS_ --------------------------
	.section	.nv.constant0._Z6updateiiPfS_,"a",@progbits
	.sectionflags	@""
	.align	4
.nv.constant0._Z6updateiiPfS_:
	.zero		920


//--------------------- .nv.constant0._Z9init_lineiPfS_ --------------------------
	.section	.nv.constant0._Z9init_lineiPfS_,"a",@progbits
	.sectionflags	@""
	.align	4
.nv.constant0._Z9init_lineiPfS_:
	.zero		920


//--------------------- SYMBOLS --------------------------

	.type		.nv.reservedSmem.offset0,@object
	.size		.nv.reservedSmem.offset0,0x4
